//
// Generated by NVIDIA NVVM Compiler
//
// Compiler Build ID: CL-36424714
// Cuda compilation tools, release 13.0, V13.0.88
// Based on NVVM 20.0.0
//

.version 9.0
.target sm_100
.address_size 64

	// .globl	_Z4testPiS_

.visible .entry _Z4testPiS_(
	.param .u64 .ptr .align 1 _Z4testPiS__param_0,
	.param .u64 .ptr .align 1 _Z4testPiS__param_1
)
{
	.reg .b32 	%r<4>;
	.reg .b64 	%rd<8>;

	ld.param.u64 	%rd1, [_Z4testPiS__param_0];
	ld.param.u64 	%rd2, [_Z4testPiS__param_1];
	cvta.to.global.u64 	%rd3, %rd2;
	cvta.to.global.u64 	%rd4, %rd1;
	mov.u32 	%r1, %tid.x;
	mul.wide.u32 	%rd5, %r1, 4;
	add.s64 	%rd6, %rd4, %rd5;
	ld.global.u32 	%r2, [%rd6];
	add.s32 	%r3, %r2, 1;
	add.s64 	%rd7, %rd3, %rd5;
	st.global.u32 	[%rd7], %r3;
	ret;

}


// ===== COMPILED SASS (sm_100) =====

	.target	sm_100

	.elftype	@"ET_EXEC"


//--------------------- .note.nv.tkinfo           --------------------------
	.section	.note.nv.tkinfo,"",@"SHT_NOTE"
	.sectionflags	@"SHF_NOTE_NV_TKINFO"
	.tkinfo
        /*0018*/ 	.word	0x00000002
        /*0030*/ 	.string	""
        /*0030*/ 	.string	"ptxas"
        /*0030*/ 	.string	"Cuda compilation tools, release 13.0, V13.0.88"
        /*0030*/ 	.string	"Build cuda_13.0.r13.0/compiler.36424714_0"
        /*0030*/ 	.string	"-arch sm_100 -m 64 "



//--------------------- .note.nv.cuinfo           --------------------------
	.section	.note.nv.cuinfo,"",@"SHT_NOTE"
	.sectionflags	@"SHF_NOTE_NV_CUINFO"
        /*0018*/ 	.short	0x0002
        /*001a*/ 	.short	0x0064
        /*001c*/ 	.short	0x0082
	.zero		2


//--------------------- .nv.info                  --------------------------
	.section	.nv.info,"",@"SHT_CUDA_INFO"
	.align	4


	//----- nvinfo : EIATTR_REGCOUNT
	.align		4
        /*0000*/ 	.byte	0x04, 0x2f
        /*0002*/ 	.short	(.L_1 - .L_0)
	.align		4
.L_0:
        /*0004*/ 	.word	index@(_Z4testPiS_)
        /*0008*/ 	.word	0x0000000a


	//----- nvinfo : EIATTR_FRAME_SIZE
	.align		4
.L_1:
        /*000c*/ 	.byte	0x04, 0x11
        /*000e*/ 	.short	(.L_3 - .L_2)
	.align		4
.L_2:
        /*0010*/ 	.word	index@(_Z4testPiS_)
        /*0014*/ 	.word	0x00000000


	//----- nvinfo : EIATTR_MIN_STACK_SIZE
	.align		4
.L_3:
        /*0018*/ 	.byte	0x04, 0x12
        /*001a*/ 	.short	(.L_5 - .L_4)
	.align		4
.L_4:
        /*001c*/ 	.word	index@(_Z4testPiS_)
        /*0020*/ 	.word	0x00000000
.L_5:


//--------------------- .nv.compat                --------------------------
	.section	.nv.compat,"",@"SHT_CUDA_COMPAT_INFO"
	.align	4
        /*0000*/ 	.byte	0x02, 0x09, 0x00, 0x00, 0x02, 0x02, 0x01, 0x00, 0x02, 0x05, 0x05, 0x00, 0x03, 0x07, 0x01, 0x01
        /*0010*/ 	.byte	0x02, 0x03, 0x00, 0x00, 0x02, 0x06, 0x01, 0x00, 0x04, 0x0b, 0x08, 0x00, 0x09, 0x00, 0x00, 0x00
        /*0020*/ 	.byte	0x00, 0x00, 0x00, 0x00


//--------------------- .nv.info._Z4testPiS_      --------------------------
	.section	.nv.info._Z4testPiS_,"",@"SHT_CUDA_INFO"
	.sectionflags	@""
	.align	4


	//----- nvinfo : EIATTR_CUDA_API_VERSION
	.align		4
        /*0000*/ 	.byte	0x04, 0x37
        /*0002*/ 	.short	(.L_7 - .L_6)
.L_6:
        /*0004*/ 	.word	0x00000082


	//----- nvinfo : EIATTR_KPARAM_INFO
	.align		4
.L_7:
        /*0008*/ 	.byte	0x04, 0x17
        /*000a*/ 	.short	(.L_9 - .L_8)
.L_8:
        /*000c*/ 	.word	0x00000000
        /*0010*/ 	.short	0x0001
        /*0012*/ 	.short	0x0008
        /*0014*/ 	.byte	0x00, 0xf5, 0x21, 0x00


	//----- nvinfo : EIATTR_KPARAM_INFO
	.align		4
.L_9:
        /*0018*/ 	.byte	0x04, 0x17
        /*001a*/ 	.short	(.L_11 - .L_10)
.L_10:
        /*001c*/ 	.word	0x00000000
        /*0020*/ 	.short	0x0000
        /*0022*/ 	.short	0x0000
        /*0024*/ 	.byte	0x00, 0xf5, 0x21, 0x00


	//----- nvinfo : EIATTR_SPARSE_MMA_MASK
	.align		4
.L_11:
        /*0028*/ 	.byte	0x03, 0x50
        /*002a*/ 	.short	0x0000


	//----- nvinfo : EIATTR_MAXREG_COUNT
	.align		4
        /*002c*/ 	.byte	0x03, 0x1b
        /*002e*/ 	.short	0x00ff


	//----- nvinfo : EIATTR_MERCURY_ISA_VERSION
	.align		4
        /*0030*/ 	.byte	0x03, 0x5f
        /*0032*/ 	.short	0x0101


	//----- nvinfo : EIATTR_VRC_CTA_INIT_COUNT
	.align		4
        /*0034*/ 	.byte	0x02, 0x4a
	.zero		1
	.zero		1


	//----- nvinfo : EIATTR_EXIT_INSTR_OFFSETS
	.align		4
        /*0038*/ 	.byte	0x04, 0x1c
        /*003a*/ 	.short	(.L_13 - .L_12)


	//   ....[0]....
.L_12:
        /*003c*/ 	.word	0x000000a0


	//----- nvinfo : EIATTR_CBANK_PARAM_SIZE
	.align		4
.L_13:
        /*0040*/ 	.byte	0x03, 0x19
        /*0042*/ 	.short	0x0010


	//----- nvinfo : EIATTR_PARAM_CBANK
	.align		4
        /*0044*/ 	.byte	0x04, 0x0a
        /*0046*/ 	.short	(.L_15 - .L_14)
	.align		4
.L_14:
        /*0048*/ 	.word	index@(.nv.constant0._Z4testPiS_)
        /*004c*/ 	.short	0x0380
        /*004e*/ 	.short	0x0010


	//----- nvinfo : EIATTR_SW_WAR
	.align		4
.L_15:
        /*0050*/ 	.byte	0x04, 0x36
        /*0052*/ 	.short	(.L_17 - .L_16)
.L_16:
        /*0054*/ 	.word	0x00000008
.L_17:


//--------------------- .nv.callgraph             --------------------------
	.section	.nv.callgraph,"",@"SHT_CUDA_CALLGRAPH"
	.align	4
	.sectionentsize	8
	.align		4
        /*0000*/ 	.word	0x00000000
	.align		4
        /*0004*/ 	.word	0xffffffff
	.align		4
        /*0008*/ 	.word	0x00000000
	.align		4
        /*000c*/ 	.word	0xfffffffe
	.align		4
        /*0010*/ 	.word	0x00000000
	.align		4
        /*0014*/ 	.word	0xfffffffd
	.align		4
        /*0018*/ 	.word	0x00000000
	.align		4
        /*001c*/ 	.word	0xfffffffc


//--------------------- .text._Z4testPiS_         --------------------------
	.section	.text._Z4testPiS_,"ax",@progbits
	.align	128
        .global         _Z4testPiS_
        .type           _Z4testPiS_,@function
        .size           _Z4testPiS_,(.L_x_1 - _Z4testPiS_)
        .other          _Z4testPiS_,@"STO_CUDA_ENTRY STV_DEFAULT"
_Z4testPiS_:
.text._Z4testPiS_:
[----:B------:R-:W-:Y:S01]  /*0000*/  LDC R1, c[0x0][0x37c] ;  /* 0x0000df00ff017b82 */ /* 0x000fe20000000800 */
[----:B------:R-:W0:Y:S07]  /*0010*/  S2R R7, SR_TID.X ;  /* 0x0000000000077919 */ /* 0x000e2e0000002100 */
[----:B------:R-:W0:Y:S01]  /*0020*/  LDC.64 R2, c[0x0][0x380] ;  /* 0x0000e000ff027b82 */ /* 0x000e220000000a00 */
[----:B------:R-:W1:Y:S07]  /*0030*/  LDCU.64 UR4, c[0x0][0x358] ;  /* 0x00006b00ff0477ac */ /* 0x000e6e0008000a00 */
[----:B------:R-:W2:Y:S01]  /*0040*/  LDC.64 R4, c[0x0][0x388] ;  /* 0x0000e200ff047b82 */ /* 0x000ea20000000a00 */
[----:B0-----:R-:W-:-:S06]  /*0050*/  IMAD.WIDE.U32 R2, R7, 0x4, R2 ;  /* 0x0000000407027825 */ /* 0x001fcc00078e0002 */
[----:B-1----:R-:W3:Y:S01]  /*0060*/  LDG.E R2, desc[UR4][R2.64] ;  /* 0x0000000402027981 */ /* 0x002ee2000c1e1900 */
[----:B--2---:R-:W-:Y:S01]  /*0070*/  IMAD.WIDE.U32 R4, R7, 0x4, R4 ;  /* 0x0000000407047825 */ /* 0x004fe200078e0004 */
[----:B---3--:R-:W-:-:S05]  /*0080*/  IADD3 R7, PT, PT, R2, 0x1, RZ ;  /* 0x0000000102077810 */ /* 0x008fca0007ffe0ff */
[----:B------:R-:W-:Y:S01]  /*0090*/  STG.E desc[UR4][R4.64], R7 ;  /* 0x0000000704007986 */ /* 0x000fe2000c101904 */
[----:B------:R-:W-:Y:S05]  /*00a0*/  EXIT ;  /* 0x000000000000794d */ /* 0x000fea0003800000 */
.L_x_0:
[----:B------:R-:W-:-:S00]  /*00b0*/  BRA `(.L_x_0) ;  /* 0xfffffffc00fc7947 */ /* 0x000fc0000383ffff */
[----:B------:R-:W-:-:S00]  /*00c0*/  NOP ;  /* 0x0000000000007918 */ /* 0x000fc00000000000 */
        /* <DEDUP_REMOVED lines=11> */
.L_x_1:


//--------------------- .nv.shared.reserved.0     --------------------------
	.section	.nv.shared.reserved.0,"aw",@nobits
	.weak		__nv_reservedSMEM_offset_0_alias
	.size		__nv_reservedSMEM_offset_0_alias, 0, 64
	.other		__nv_reservedSMEM_offset_0_alias,@"STO_CUDA_RESERVED_SHARED STV_DEFAULT"
__nv_reservedSMEM_offset_0_alias:
	.zero		0
	.zero		64


//--------------------- .nv.constant0._Z4testPiS_ --------------------------
	.section	.nv.constant0._Z4testPiS_,"a",@progbits
	.sectionflags	@""
	.align	4
.nv.constant0._Z4testPiS_:
	.zero		912


//--------------------- SYMBOLS --------------------------

	.type		.nv.reservedSmem.offset0,@object
	.size		.nv.reservedSmem.offset0,0x4
